//
// Generated by NVIDIA NVVM Compiler
//
// Compiler Build ID: CL-36424714
// Cuda compilation tools, release 13.0, V13.0.88
// Based on NVVM 20.0.0
//

.version 9.0
.target sm_100
.address_size 64

	// .globl	_Z10testKernelPfPj

.visible .entry _Z10testKernelPfPj(
	.param .u64 .ptr .align 1 _Z10testKernelPfPj_param_0,
	.param .u64 .ptr .align 1 _Z10testKernelPfPj_param_1
)
{
	.reg .b32 	%r<2>;
	.reg .b64 	%rd<3>;

	ld.param.u64 	%rd1, [_Z10testKernelPfPj_param_1];
	cvta.to.global.u64 	%rd2, %rd1;
	mov.u32 	%r1, %ctaid.x;
	st.global.u32 	[%rd2], %r1;
	ret;

}


// ===== COMPILED SASS (sm_100) =====

	.target	sm_100

	.elftype	@"ET_EXEC"


//--------------------- .note.nv.tkinfo           --------------------------
	.section	.note.nv.tkinfo,"",@"SHT_NOTE"
	.sectionflags	@"SHF_NOTE_NV_TKINFO"
	.tkinfo
        /*0018*/ 	.word	0x00000002
        /*0030*/ 	.string	""
        /*0030*/ 	.string	"ptxas"
        /*0030*/ 	.string	"Cuda compilation tools, release 13.0, V13.0.88"
        /*0030*/ 	.string	"Build cuda_13.0.r13.0/compiler.36424714_0"
        /*0030*/ 	.string	"-arch sm_100 -m 64 "



//--------------------- .note.nv.cuinfo           --------------------------
	.section	.note.nv.cuinfo,"",@"SHT_NOTE"
	.sectionflags	@"SHF_NOTE_NV_CUINFO"
        /*0018*/ 	.short	0x0002
        /*001a*/ 	.short	0x0064
        /*001c*/ 	.short	0x0082
	.zero		2


//--------------------- .nv.info                  --------------------------
	.section	.nv.info,"",@"SHT_CUDA_INFO"
	.align	4


	//----- nvinfo : EIATTR_REGCOUNT
	.align		4
        /*0000*/ 	.byte	0x04, 0x2f
        /*0002*/ 	.short	(.L_1 - .L_0)
	.align		4
.L_0:
        /*0004*/ 	.word	index@(_Z10testKernelPfPj)
        /*0008*/ 	.word	0x00000008


	//----- nvinfo : EIATTR_FRAME_SIZE
	.align		4
.L_1:
        /*000c*/ 	.byte	0x04, 0x11
        /*000e*/ 	.short	(.L_3 - .L_2)
	.align		4
.L_2:
        /*0010*/ 	.word	index@(_Z10testKernelPfPj)
        /*0014*/ 	.word	0x00000000


	//----- nvinfo : EIATTR_MIN_STACK_SIZE
	.align		4
.L_3:
        /*0018*/ 	.byte	0x04, 0x12
        /*001a*/ 	.short	(.L_5 - .L_4)
	.align		4
.L_4:
        /*001c*/ 	.word	index@(_Z10testKernelPfPj)
        /*0020*/ 	.word	0x00000000
.L_5:


//--------------------- .nv.compat                --------------------------
	.section	.nv.compat,"",@"SHT_CUDA_COMPAT_INFO"
	.align	4
        /*0000*/ 	.byte	0x02, 0x09, 0x00, 0x00, 0x02, 0x02, 0x01, 0x00, 0x02, 0x05, 0x05, 0x00, 0x03, 0x07, 0x01, 0x01
        /*0010*/ 	.byte	0x02, 0x03, 0x00, 0x00, 0x02, 0x06, 0x01, 0x00, 0x04, 0x0b, 0x08, 0x00, 0x09, 0x00, 0x00, 0x00
        /*0020*/ 	.byte	0x00, 0x00, 0x00, 0x00


//--------------------- .nv.info._Z10testKernelPfPj --------------------------
	.section	.nv.info._Z10testKernelPfPj,"",@"SHT_CUDA_INFO"
	.sectionflags	@""
	.align	4


	//----- nvinfo : EIATTR_CUDA_API_VERSION
	.align		4
        /*0000*/ 	.byte	0x04, 0x37
        /*0002*/ 	.short	(.L_7 - .L_6)
.L_6:
        /*0004*/ 	.word	0x00000082


	//----- nvinfo : EIATTR_KPARAM_INFO
	.align		4
.L_7:
        /*0008*/ 	.byte	0x04, 0x17
        /*000a*/ 	.short	(.L_9 - .L_8)
.L_8:
        /*000c*/ 	.word	0x00000000
        /*0010*/ 	.short	0x0001
        /*0012*/ 	.short	0x0008
        /*0014*/ 	.byte	0x00, 0xf5, 0x21, 0x00


	//----- nvinfo : EIATTR_KPARAM_INFO
	.align		4
.L_9:
        /*0018*/ 	.byte	0x04, 0x17
        /*001a*/ 	.short	(.L_11 - .L_10)
.L_10:
        /*001c*/ 	.word	0x00000000
        /*0020*/ 	.short	0x0000
        /*0022*/ 	.short	0x0000
        /*0024*/ 	.byte	0x00, 0xf5, 0x21, 0x00


	//----- nvinfo : EIATTR_SPARSE_MMA_MASK
	.align		4
.L_11:
        /*0028*/ 	.byte	0x03, 0x50
        /*002a*/ 	.short	0x0000


	//----- nvinfo : EIATTR_MAXREG_COUNT
	.align		4
        /*002c*/ 	.byte	0x03, 0x1b
        /*002e*/ 	.short	0x00ff


	//----- nvinfo : EIATTR_MERCURY_ISA_VERSION
	.align		4
        /*0030*/ 	.byte	0x03, 0x5f
        /*0032*/ 	.short	0x0101


	//----- nvinfo : EIATTR_VRC_CTA_INIT_COUNT
	.align		4
        /*0034*/ 	.byte	0x02, 0x4a
	.zero		1
	.zero		1


	//----- nvinfo : EIATTR_EXIT_INSTR_OFFSETS
	.align		4
        /*0038*/ 	.byte	0x04, 0x1c
        /*003a*/ 	.short	(.L_13 - .L_12)


	//   ....[0]....
.L_12:
        /*003c*/ 	.word	0x00000050


	//----- nvinfo : EIATTR_CBANK_PARAM_SIZE
	.align		4
.L_13:
        /*0040*/ 	.byte	0x03, 0x19
        /*0042*/ 	.short	0x0010


	//----- nvinfo : EIATTR_PARAM_CBANK
	.align		4
        /*0044*/ 	.byte	0x04, 0x0a
        /*0046*/ 	.short	(.L_15 - .L_14)
	.align		4
.L_14:
        /*0048*/ 	.word	index@(.nv.constant0._Z10testKernelPfPj)
        /*004c*/ 	.short	0x0380
        /*004e*/ 	.short	0x0010


	//----- nvinfo : EIATTR_SW_WAR
	.align		4
.L_15:
        /*0050*/ 	.byte	0x04, 0x36
        /*0052*/ 	.short	(.L_17 - .L_16)
.L_16:
        /*0054*/ 	.word	0x00000008
.L_17:


//--------------------- .nv.callgraph             --------------------------
	.section	.nv.callgraph,"",@"SHT_CUDA_CALLGRAPH"
	.align	4
	.sectionentsize	8
	.align		4
        /*0000*/ 	.word	0x00000000
	.align		4
        /*0004*/ 	.word	0xffffffff
	.align		4
        /*0008*/ 	.word	0x00000000
	.align		4
        /*000c*/ 	.word	0xfffffffe
	.align		4
        /*0010*/ 	.word	0x00000000
	.align		4
        /*0014*/ 	.word	0xfffffffd
	.align		4
        /*0018*/ 	.word	0x00000000
	.align		4
        /*001c*/ 	.word	0xfffffffc


//--------------------- .text._Z10testKernelPfPj  --------------------------
	.section	.text._Z10testKernelPfPj,"ax",@progbits
	.align	128
        .global         _Z10testKernelPfPj
        .type           _Z10testKernelPfPj,@function
        .size           _Z10testKernelPfPj,(.L_x_1 - _Z10testKernelPfPj)
        .other          _Z10testKernelPfPj,@"STO_CUDA_ENTRY STV_DEFAULT"
_Z10testKernelPfPj:
.text._Z10testKernelPfPj:
[----:B------:R-:W-:Y:S01]  /*0000*/  LDC R1, c[0x0][0x37c] ;  /* 0x0000df00ff017b82 */ /* 0x000fe20000000800 */
[----:B------:R-:W0:Y:S07]  /*0010*/  S2R R5, SR_CTAID.X ;  /* 0x0000000000057919 */ /* 0x000e2e0000002500 */
[----:B------:R-:W0:Y:S01]  /*0020*/  LDC.64 R2, c[0x0][0x388] ;  /* 0x0000e200ff027b82 */ /* 0x000e220000000a00 */
[----:B------:R-:W0:Y:S02]  /*0030*/  LDCU.64 UR4, c[0x0][0x358] ;  /* 0x00006b00ff0477ac */ /* 0x000e240008000a00 */
[----:B0-----:R-:W-:Y:S01]  /*0040*/  STG.E desc[UR4][R2.64], R5 ;  /* 0x0000000502007986 */ /* 0x001fe2000c101904 */
[----:B------:R-:W-:Y:S05]  /*0050*/  EXIT ;  /* 0x000000000000794d */ /* 0x000fea0003800000 */
.L_x_0:
[----:B------:R-:W-:-:S00]  /*0060*/  BRA `(.L_x_0) ;  /* 0xfffffffc00fc7947 */ /* 0x000fc0000383ffff */
[----:B------:R-:W-:-:S00]  /*0070*/  NOP ;  /* 0x0000000000007918 */ /* 0x000fc00000000000 */
        /* <DEDUP_REMOVED lines=8> */
.L_x_1:


//--------------------- .nv.shared.reserved.0     --------------------------
	.section	.nv.shared.reserved.0,"aw",@nobits
	.weak		__nv_reservedSMEM_offset_0_alias
	.size		__nv_reservedSMEM_offset_0_alias, 0, 64
	.other		__nv_reservedSMEM_offset_0_alias,@"STO_CUDA_RESERVED_SHARED STV_DEFAULT"
__nv_reservedSMEM_offset_0_alias:
	.zero		0
	.zero		64


//--------------------- .nv.constant0._Z10testKernelPfPj --------------------------
	.section	.nv.constant0._Z10testKernelPfPj,"a",@progbits
	.sectionflags	@""
	.align	4
.nv.constant0._Z10testKernelPfPj:
	.zero		912


//--------------------- SYMBOLS --------------------------

	.type		.nv.reservedSmem.offset0,@object
	.size		.nv.reservedSmem.offset0,0x4
